//
// Generated by NVIDIA NVVM Compiler
//
// Compiler Build ID: CL-36424714
// Cuda compilation tools, release 13.0, V13.0.88
// Based on NVVM 20.0.0
//

.version 9.0
.target sm_100
.address_size 64

	// .globl	_Z10sum_matrixPPiS0_S0_S0_S0_S0_ii

.visible .entry _Z10sum_matrixPPiS0_S0_S0_S0_S0_ii(
	.param .u64 .ptr .align 1 _Z10sum_matrixPPiS0_S0_S0_S0_S0_ii_param_0,
	.param .u64 .ptr .align 1 _Z10sum_matrixPPiS0_S0_S0_S0_S0_ii_param_1,
	.param .u64 .ptr .align 1 _Z10sum_matrixPPiS0_S0_S0_S0_S0_ii_param_2,
	.param .u64 .ptr .align 1 _Z10sum_matrixPPiS0_S0_S0_S0_S0_ii_param_3,
	.param .u64 .ptr .align 1 _Z10sum_matrixPPiS0_S0_S0_S0_S0_ii_param_4,
	.param .u64 .ptr .align 1 _Z10sum_matrixPPiS0_S0_S0_S0_S0_ii_param_5,
	.param .u32 _Z10sum_matrixPPiS0_S0_S0_S0_S0_ii_param_6,
	.param .u32 _Z10sum_matrixPPiS0_S0_S0_S0_S0_ii_param_7
)
{
	.reg .b32 	%r<6>;
	.reg .b64 	%rd<7>;

	ld.param.u64 	%rd1, [_Z10sum_matrixPPiS0_S0_S0_S0_S0_ii_param_4];
	cvta.to.global.u64 	%rd2, %rd1;
	mov.u32 	%r1, %tid.x;
	mov.u32 	%r2, %ctaid.x;
	mov.u32 	%r3, %ntid.x;
	mad.lo.s32 	%r4, %r2, %r3, %r1;
	ld.global.u64 	%rd3, [%rd2+8];
	cvta.to.global.u64 	%rd4, %rd3;
	mul.wide.s32 	%rd5, %r4, 4;
	add.s64 	%rd6, %rd4, %rd5;
	mov.b32 	%r5, 0;
	st.global.u32 	[%rd6], %r5;
	ret;

}


// ===== COMPILED SASS (sm_100) =====

	.target	sm_100

	.elftype	@"ET_EXEC"


//--------------------- .note.nv.tkinfo           --------------------------
	.section	.note.nv.tkinfo,"",@"SHT_NOTE"
	.sectionflags	@"SHF_NOTE_NV_TKINFO"
	.tkinfo
        /*0018*/ 	.word	0x00000002
        /*0030*/ 	.string	""
        /*0030*/ 	.string	"ptxas"
        /*0030*/ 	.string	"Cuda compilation tools, release 13.0, V13.0.88"
        /*0030*/ 	.string	"Build cuda_13.0.r13.0/compiler.36424714_0"
        /*0030*/ 	.string	"-arch sm_100 -m 64 "



//--------------------- .note.nv.cuinfo           --------------------------
	.section	.note.nv.cuinfo,"",@"SHT_NOTE"
	.sectionflags	@"SHF_NOTE_NV_CUINFO"
        /*0018*/ 	.short	0x0002
        /*001a*/ 	.short	0x0064
        /*001c*/ 	.short	0x0082
	.zero		2


//--------------------- .nv.info                  --------------------------
	.section	.nv.info,"",@"SHT_CUDA_INFO"
	.align	4


	//----- nvinfo : EIATTR_REGCOUNT
	.align		4
        /*0000*/ 	.byte	0x04, 0x2f
        /*0002*/ 	.short	(.L_1 - .L_0)
	.align		4
.L_0:
        /*0004*/ 	.word	index@(_Z10sum_matrixPPiS0_S0_S0_S0_S0_ii)
        /*0008*/ 	.word	0x0000000a


	//----- nvinfo : EIATTR_FRAME_SIZE
	.align		4
.L_1:
        /*000c*/ 	.byte	0x04, 0x11
        /*000e*/ 	.short	(.L_3 - .L_2)
	.align		4
.L_2:
        /*0010*/ 	.word	index@(_Z10sum_matrixPPiS0_S0_S0_S0_S0_ii)
        /*0014*/ 	.word	0x00000000


	//----- nvinfo : EIATTR_MIN_STACK_SIZE
	.align		4
.L_3:
        /*0018*/ 	.byte	0x04, 0x12
        /*001a*/ 	.short	(.L_5 - .L_4)
	.align		4
.L_4:
        /*001c*/ 	.word	index@(_Z10sum_matrixPPiS0_S0_S0_S0_S0_ii)
        /*0020*/ 	.word	0x00000000
.L_5:


//--------------------- .nv.compat                --------------------------
	.section	.nv.compat,"",@"SHT_CUDA_COMPAT_INFO"
	.align	4
        /*0000*/ 	.byte	0x02, 0x09, 0x00, 0x00, 0x02, 0x02, 0x01, 0x00, 0x02, 0x05, 0x05, 0x00, 0x03, 0x07, 0x01, 0x01
        /*0010*/ 	.byte	0x02, 0x03, 0x00, 0x00, 0x02, 0x06, 0x01, 0x00, 0x04, 0x0b, 0x08, 0x00, 0x09, 0x00, 0x00, 0x00
        /*0020*/ 	.byte	0x00, 0x00, 0x00, 0x00


//--------------------- .nv.info._Z10sum_matrixPPiS0_S0_S0_S0_S0_ii --------------------------
	.section	.nv.info._Z10sum_matrixPPiS0_S0_S0_S0_S0_ii,"",@"SHT_CUDA_INFO"
	.sectionflags	@""
	.align	4


	//----- nvinfo : EIATTR_CUDA_API_VERSION
	.align		4
        /*0000*/ 	.byte	0x04, 0x37
        /*0002*/ 	.short	(.L_7 - .L_6)
.L_6:
        /*0004*/ 	.word	0x00000082


	//----- nvinfo : EIATTR_KPARAM_INFO
	.align		4
.L_7:
        /*0008*/ 	.byte	0x04, 0x17
        /*000a*/ 	.short	(.L_9 - .L_8)
.L_8:
        /*000c*/ 	.word	0x00000000
        /*0010*/ 	.short	0x0007
        /*0012*/ 	.short	0x0034
        /*0014*/ 	.byte	0x00, 0xf0, 0x11, 0x00


	//----- nvinfo : EIATTR_KPARAM_INFO
	.align		4
.L_9:
        /*0018*/ 	.byte	0x04, 0x17
        /*001a*/ 	.short	(.L_11 - .L_10)
.L_10:
        /*001c*/ 	.word	0x00000000
        /*0020*/ 	.short	0x0006
        /*0022*/ 	.short	0x0030
        /*0024*/ 	.byte	0x00, 0xf0, 0x11, 0x00


	//----- nvinfo : EIATTR_KPARAM_INFO
	.align		4
.L_11:
        /*0028*/ 	.byte	0x04, 0x17
        /*002a*/ 	.short	(.L_13 - .L_12)
.L_12:
        /*002c*/ 	.word	0x00000000
        /*0030*/ 	.short	0x0005
        /*0032*/ 	.short	0x0028
        /*0034*/ 	.byte	0x00, 0xf5, 0x21, 0x00


	//----- nvinfo : EIATTR_KPARAM_INFO
	.align		4
.L_13:
        /*0038*/ 	.byte	0x04, 0x17
        /*003a*/ 	.short	(.L_15 - .L_14)
.L_14:
        /*003c*/ 	.word	0x00000000
        /*0040*/ 	.short	0x0004
        /*0042*/ 	.short	0x0020
        /*0044*/ 	.byte	0x00, 0xf5, 0x21, 0x00


	//----- nvinfo : EIATTR_KPARAM_INFO
	.align		4
.L_15:
        /*0048*/ 	.byte	0x04, 0x17
        /*004a*/ 	.short	(.L_17 - .L_16)
.L_16:
        /*004c*/ 	.word	0x00000000
        /*0050*/ 	.short	0x0003
        /*0052*/ 	.short	0x0018
        /*0054*/ 	.byte	0x00, 0xf5, 0x21, 0x00


	//----- nvinfo : EIATTR_KPARAM_INFO
	.align		4
.L_17:
        /*0058*/ 	.byte	0x04, 0x17
        /*005a*/ 	.short	(.L_19 - .L_18)
.L_18:
        /*005c*/ 	.word	0x00000000
        /*0060*/ 	.short	0x0002
        /*0062*/ 	.short	0x0010
        /*0064*/ 	.byte	0x00, 0xf5, 0x21, 0x00


	//----- nvinfo : EIATTR_KPARAM_INFO
	.align		4
.L_19:
        /*0068*/ 	.byte	0x04, 0x17
        /*006a*/ 	.short	(.L_21 - .L_20)
.L_20:
        /*006c*/ 	.word	0x00000000
        /*0070*/ 	.short	0x0001
        /*0072*/ 	.short	0x0008
        /*0074*/ 	.byte	0x00, 0xf5, 0x21, 0x00


	//----- nvinfo : EIATTR_KPARAM_INFO
	.align		4
.L_21:
        /*0078*/ 	.byte	0x04, 0x17
        /*007a*/ 	.short	(.L_23 - .L_22)
.L_22:
        /*007c*/ 	.word	0x00000000
        /*0080*/ 	.short	0x0000
        /*0082*/ 	.short	0x0000
        /*0084*/ 	.byte	0x00, 0xf5, 0x21, 0x00


	//----- nvinfo : EIATTR_SPARSE_MMA_MASK
	.align		4
.L_23:
        /*0088*/ 	.byte	0x03, 0x50
        /*008a*/ 	.short	0x0000


	//----- nvinfo : EIATTR_MAXREG_COUNT
	.align		4
        /*008c*/ 	.byte	0x03, 0x1b
        /*008e*/ 	.short	0x00ff


	//----- nvinfo : EIATTR_MERCURY_ISA_VERSION
	.align		4
        /*0090*/ 	.byte	0x03, 0x5f
        /*0092*/ 	.short	0x0101


	//----- nvinfo : EIATTR_VRC_CTA_INIT_COUNT
	.align		4
        /*0094*/ 	.byte	0x02, 0x4a
	.zero		1
	.zero		1


	//----- nvinfo : EIATTR_EXIT_INSTR_OFFSETS
	.align		4
        /*0098*/ 	.byte	0x04, 0x1c
        /*009a*/ 	.short	(.L_25 - .L_24)


	//   ....[0]....
.L_24:
        /*009c*/ 	.word	0x000000a0


	//----- nvinfo : EIATTR_CBANK_PARAM_SIZE
	.align		4
.L_25:
        /*00a0*/ 	.byte	0x03, 0x19
        /*00a2*/ 	.short	0x0038


	//----- nvinfo : EIATTR_PARAM_CBANK
	.align		4
        /*00a4*/ 	.byte	0x04, 0x0a
        /*00a6*/ 	.short	(.L_27 - .L_26)
	.align		4
.L_26:
        /*00a8*/ 	.word	index@(.nv.constant0._Z10sum_matrixPPiS0_S0_S0_S0_S0_ii)
        /*00ac*/ 	.short	0x0380
        /*00ae*/ 	.short	0x0038


	//----- nvinfo : EIATTR_SW_WAR
	.align		4
.L_27:
        /*00b0*/ 	.byte	0x04, 0x36
        /*00b2*/ 	.short	(.L_29 - .L_28)
.L_28:
        /*00b4*/ 	.word	0x00000008
.L_29:


//--------------------- .nv.callgraph             --------------------------
	.section	.nv.callgraph,"",@"SHT_CUDA_CALLGRAPH"
	.align	4
	.sectionentsize	8
	.align		4
        /*0000*/ 	.word	0x00000000
	.align		4
        /*0004*/ 	.word	0xffffffff
	.align		4
        /*0008*/ 	.word	0x00000000
	.align		4
        /*000c*/ 	.word	0xfffffffe
	.align		4
        /*0010*/ 	.word	0x00000000
	.align		4
        /*0014*/ 	.word	0xfffffffd
	.align		4
        /*0018*/ 	.word	0x00000000
	.align		4
        /*001c*/ 	.word	0xfffffffc


//--------------------- .text._Z10sum_matrixPPiS0_S0_S0_S0_S0_ii --------------------------
	.section	.text._Z10sum_matrixPPiS0_S0_S0_S0_S0_ii,"ax",@progbits
	.align	128
        .global         _Z10sum_matrixPPiS0_S0_S0_S0_S0_ii
        .type           _Z10sum_matrixPPiS0_S0_S0_S0_S0_ii,@function
        .size           _Z10sum_matrixPPiS0_S0_S0_S0_S0_ii,(.L_x_1 - _Z10sum_matrixPPiS0_S0_S0_S0_S0_ii)
        .other          _Z10sum_matrixPPiS0_S0_S0_S0_S0_ii,@"STO_CUDA_ENTRY STV_DEFAULT"
_Z10sum_matrixPPiS0_S0_S0_S0_S0_ii:
.text._Z10sum_matrixPPiS0_S0_S0_S0_S0_ii:
[----:B------:R-:W-:Y:S08]  /*0000*/  LDC R1, c[0x0][0x37c] ;  /* 0x0000df00ff017b82 */ /* 0x000ff00000000800 */
[----:B------:R-:W0:Y:S01]  /*0010*/  LDC.64 R4, c[0x0][0x3a0] ;  /* 0x0000e800ff047b82 */ /* 0x000e220000000a00 */
[----:B------:R-:W0:Y:S02]  /*0020*/  LDCU.64 UR4, c[0x0][0x358] ;  /* 0x00006b00ff0477ac */ /* 0x000e240008000a00 */
[----:B0-----:R-:W2:Y:S05]  /*0030*/  LDG.E.64 R2, desc[UR4][R4.64+0x8] ;  /* 0x0000080404027981 */ /* 0x001eaa000c1e1b00 */
[----:B------:R-:W0:Y:S01]  /*0040*/  S2UR UR6, SR_CTAID.X ;  /* 0x00000000000679c3 */ /* 0x000e220000002500 */
[----:B------:R-:W0:Y:S07]  /*0050*/  S2R R7, SR_TID.X ;  /* 0x0000000000077919 */ /* 0x000e2e0000002100 */
[----:B------:R-:W0:Y:S02]  /*0060*/  LDC R0, c[0x0][0x360] ;  /* 0x0000d800ff007b82 */ /* 0x000e240000000800 */
[----:B0-----:R-:W-:-:S04]  /*0070*/  IMAD R7, R0, UR6, R7 ;  /* 0x0000000600077c24 */ /* 0x001fc8000f8e0207 */
[----:B--2---:R-:W-:-:S05]  /*0080*/  IMAD.WIDE R2, R7, 0x4, R2 ;  /* 0x0000000407027825 */ /* 0x004fca00078e0202 */
[----:B------:R-:W-:Y:S01]  /*0090*/  STG.E desc[UR4][R2.64], RZ ;  /* 0x000000ff02007986 */ /* 0x000fe2000c101904 */
[----:B------:R-:W-:Y:S05]  /*00a0*/  EXIT ;  /* 0x000000000000794d */ /* 0x000fea0003800000 */
.L_x_0:
[----:B------:R-:W-:-:S00]  /*00b0*/  BRA `(.L_x_0) ;  /* 0xfffffffc00fc7947 */ /* 0x000fc0000383ffff */
[----:B------:R-:W-:-:S00]  /*00c0*/  NOP ;  /* 0x0000000000007918 */ /* 0x000fc00000000000 */
        /* <DEDUP_REMOVED lines=11> */
.L_x_1:


//--------------------- .nv.shared.reserved.0     --------------------------
	.section	.nv.shared.reserved.0,"aw",@nobits
	.weak		__nv_reservedSMEM_offset_0_alias
	.size		__nv_reservedSMEM_offset_0_alias, 0, 64
	.other		__nv_reservedSMEM_offset_0_alias,@"STO_CUDA_RESERVED_SHARED STV_DEFAULT"
__nv_reservedSMEM_offset_0_alias:
	.zero		0
	.zero		64


//--------------------- .nv.constant0._Z10sum_matrixPPiS0_S0_S0_S0_S0_ii --------------------------
	.section	.nv.constant0._Z10sum_matrixPPiS0_S0_S0_S0_S0_ii,"a",@progbits
	.sectionflags	@""
	.align	4
.nv.constant0._Z10sum_matrixPPiS0_S0_S0_S0_S0_ii:
	.zero		952


//--------------------- SYMBOLS --------------------------

	.type		.nv.reservedSmem.offset0,@object
	.size		.nv.reservedSmem.offset0,0x4
